	.headerflags	@"EF_CUDA_TEXMODE_UNIFIED EF_CUDA_64BIT_ADDRESS EF_CUDA_ACCELERATORS EF_CUDA_SM90 EF_CUDA_VIRTUAL_SM(EF_CUDA_SM90)"
	.elftype	@"ET_EXEC"


//--------------------- .nv.info                  --------------------------
	.section	.nv.info,"",@"SHT_CUDA_INFO"
	.align	4


	//----- nvinfo : EIATTR_REGCOUNT
	.align		4
        /*0000*/ 	.byte	0x04, 0x2f
        /*0002*/ 	.short	(.L_1 - .L_0)
	.align		4
.L_0:
        /*0004*/ 	.word	index@(triton_poi_fused_cat_10)
        /*0008*/ 	.word	0x00000020


	//----- nvinfo : EIATTR_MIN_STACK_SIZE
	.align		4
.L_1:
        /*000c*/ 	.byte	0x04, 0x12
        /*000e*/ 	.short	(.L_3 - .L_2)
	.align		4
.L_2:
        /*0010*/ 	.word	index@(triton_poi_fused_cat_10)
        /*0014*/ 	.word	0x00000000


	//----- nvinfo : EIATTR_FRAME_SIZE
	.align		4
.L_3:
        /*0018*/ 	.byte	0x04, 0x11
        /*001a*/ 	.short	(.L_5 - .L_4)
	.align		4
.L_4:
        /*001c*/ 	.word	index@(triton_poi_fused_cat_10)
        /*0020*/ 	.word	0x00000000


	//----- nvinfo : EIATTR_MIN_STACK_SIZE
	.align		4
.L_5:
        /*0024*/ 	.byte	0x04, 0x12
        /*0026*/ 	.short	(.L_7 - .L_6)
	.align		4
.L_6:
        /*0028*/ 	.word	index@(triton_poi_fused_cat_10)
        /*002c*/ 	.word	0x00000000
.L_7:


//--------------------- .nv.info.triton_poi_fused_cat_10 --------------------------
	.section	.nv.info.triton_poi_fused_cat_10,"",@"SHT_CUDA_INFO"
	.sectionflags	@""
	.align	4


	//----- nvinfo : EIATTR_CUDA_API_VERSION
	.align		4
        /*0000*/ 	.byte	0x04, 0x37
        /*0002*/ 	.short	(.L_9 - .L_8)
.L_8:
        /*0004*/ 	.word	0x0000007c


	//----- nvinfo : EIATTR_KPARAM_INFO
	.align		4
.L_9:
        /*0008*/ 	.byte	0x04, 0x17
        /*000a*/ 	.short	(.L_11 - .L_10)
.L_10:
        /*000c*/ 	.word	0x00000000
        /*0010*/ 	.short	0x0006
        /*0012*/ 	.short	0x0030
        /*0014*/ 	.byte	0x00, 0xf0, 0x11, 0x00


	//----- nvinfo : EIATTR_KPARAM_INFO
	.align		4
.L_11:
        /*0018*/ 	.byte	0x04, 0x17
        /*001a*/ 	.short	(.L_13 - .L_12)
.L_12:
        /*001c*/ 	.word	0x00000000
        /*0020*/ 	.short	0x0005
        /*0022*/ 	.short	0x0028
        /*0024*/ 	.byte	0x00, 0xf4, 0x21, 0x00


	//----- nvinfo : EIATTR_KPARAM_INFO
	.align		4
.L_13:
        /*0028*/ 	.byte	0x04, 0x17
        /*002a*/ 	.short	(.L_15 - .L_14)
.L_14:
        /*002c*/ 	.word	0x00000000
        /*0030*/ 	.short	0x0004
        /*0032*/ 	.short	0x0020
        /*0034*/ 	.byte	0x00, 0xf4, 0x21, 0x00


	//----- nvinfo : EIATTR_KPARAM_INFO
	.align		4
.L_15:
        /*0038*/ 	.byte	0x04, 0x17
        /*003a*/ 	.short	(.L_17 - .L_16)
.L_16:
        /*003c*/ 	.word	0x00000000
        /*0040*/ 	.short	0x0003
        /*0042*/ 	.short	0x0018
        /*0044*/ 	.byte	0x00, 0xf4, 0x21, 0x00


	//----- nvinfo : EIATTR_KPARAM_INFO
	.align		4
.L_17:
        /*0048*/ 	.byte	0x04, 0x17
        /*004a*/ 	.short	(.L_19 - .L_18)
.L_18:
        /*004c*/ 	.word	0x00000000
        /*0050*/ 	.short	0x0002
        /*0052*/ 	.short	0x0010
        /*0054*/ 	.byte	0x00, 0xf4, 0x21, 0x00


	//----- nvinfo : EIATTR_KPARAM_INFO
	.align		4
.L_19:
        /*0058*/ 	.byte	0x04, 0x17
        /*005a*/ 	.short	(.L_21 - .L_20)
.L_20:
        /*005c*/ 	.word	0x00000000
        /*0060*/ 	.short	0x0001
        /*0062*/ 	.short	0x0008
        /*0064*/ 	.byte	0x00, 0xf4, 0x21, 0x00


	//----- nvinfo : EIATTR_KPARAM_INFO
	.align		4
.L_21:
        /*0068*/ 	.byte	0x04, 0x17
        /*006a*/ 	.short	(.L_23 - .L_22)
.L_22:
        /*006c*/ 	.word	0x00000000
        /*0070*/ 	.short	0x0000
        /*0072*/ 	.short	0x0000
        /*0074*/ 	.byte	0x00, 0xf4, 0x21, 0x00


	//----- nvinfo : EIATTR_SPARSE_MMA_MASK
	.align		4
.L_23:
        /*0078*/ 	.byte	0x03, 0x50
        /*007a*/ 	.short	0x0000


	//----- nvinfo : EIATTR_MAXREG_COUNT
	.align		4
        /*007c*/ 	.byte	0x03, 0x1b
        /*007e*/ 	.short	0x00ff


	//----- nvinfo : EIATTR_EXIT_INSTR_OFFSETS
	.align		4
        /*0080*/ 	.byte	0x04, 0x1c
        /*0082*/ 	.short	(.L_25 - .L_24)


	//   ....[0]....
.L_24:
        /*0084*/ 	.word	0x00000720


	//----- nvinfo : EIATTR_REQNTID
	.align		4
.L_25:
        /*0088*/ 	.byte	0x04, 0x10
        /*008a*/ 	.short	(.L_27 - .L_26)
.L_26:
        /*008c*/ 	.word	0x00000080
        /*0090*/ 	.word	0x00000001
        /*0094*/ 	.word	0x00000001


	//----- nvinfo : EIATTR_CBANK_PARAM_SIZE
	.align		4
.L_27:
        /*0098*/ 	.byte	0x03, 0x19
        /*009a*/ 	.short	0x0034


	//----- nvinfo : EIATTR_PARAM_CBANK
	.align		4
        /*009c*/ 	.byte	0x04, 0x0a
        /*009e*/ 	.short	(.L_29 - .L_28)
	.align		4
.L_28:
        /*00a0*/ 	.word	index@(.nv.constant0.triton_poi_fused_cat_10)
        /*00a4*/ 	.short	0x0210
        /*00a6*/ 	.short	0x0034


	//----- nvinfo : EIATTR_SW_WAR
	.align		4
.L_29:
        /*00a8*/ 	.byte	0x04, 0x36
        /*00aa*/ 	.short	(.L_31 - .L_30)
.L_30:
        /*00ac*/ 	.word	0x00000008
.L_31:


//--------------------- .nv.callgraph             --------------------------
	.section	.nv.callgraph,"",@"SHT_CUDA_CALLGRAPH"
	.align	4
	.sectionentsize	8
	.align		4
        /*0000*/ 	.word	0x00000000
	.align		4
        /*0004*/ 	.word	0xffffffff
	.align		4
        /*0008*/ 	.word	0x00000000
	.align		4
        /*000c*/ 	.word	0xfffffffe
	.align		4
        /*0010*/ 	.word	0x00000000
	.align		4
        /*0014*/ 	.word	0xfffffffd
	.align		4
        /*0018*/ 	.word	0x00000000
	.align		4
        /*001c*/ 	.word	0xfffffffc


//--------------------- .text.triton_poi_fused_cat_10 --------------------------
	.section	.text.triton_poi_fused_cat_10,"ax",@progbits
	.align	128
        .global         triton_poi_fused_cat_10
        .type           triton_poi_fused_cat_10,@function
        .size           triton_poi_fused_cat_10,(.L_x_1 - triton_poi_fused_cat_10)
        .other          triton_poi_fused_cat_10,@"STO_CUDA_ENTRY STV_DEFAULT"
triton_poi_fused_cat_10:
.text.triton_poi_fused_cat_10:
[----:B------:R-:W-:Y:S01]  /*0000*/  LDC R1, c[0x0][0x28] ;  /* 0x00000a00ff017b82 */ /* 0x000fe20000000800 */
[----:B------:R-:W1:Y:S01]  /*0010*/  S2R R0, SR_TID.X ;  /* 0x0000000000007919 */ /* 0x000e620000002100 */
[----:B------:R-:W-:Y:S01]  /*0020*/  ULDC.64 UR4, c[0x0][0x218] ;  /* 0x0000860000047ab9 */ /* 0x000fe20000000a00 */
[----:B------:R-:W-:Y:S01]  /*0030*/  ULDC.64 UR6, c[0x0][0x228] ;  /* 0x00008a0000067ab9 */ /* 0x000fe20000000a00 */
[----:B------:R-:W-:Y:S01]  /*0040*/  ULDC.64 UR8, c[0x0][0x230] ;  /* 0x00008c0000087ab9 */ /* 0x000fe20000000a00 */
[----:B------:R-:W2:Y:S01]  /*0050*/  S2R R3, SR_CTAID.X ;  /* 0x0000000000037919 */ /* 0x000ea20000002500 */
[----:B------:R-:W-:Y:S02]  /*0060*/  CS2R R6, SRZ ;  /* 0x0000000000067805 */ /* 0x000fe4000001ff00 */
[----:B------:R-:W-:Y:S02]  /*0070*/  CS2R R8, SRZ ;  /* 0x0000000000087805 */ /* 0x000fe4000001ff00 */
[----:B------:R-:W-:-:S02]  /*0080*/  CS2R R10, SRZ ;  /* 0x00000000000a7805 */ /* 0x000fc4000001ff00 */
[----:B------:R-:W-:Y:S01]  /*0090*/  CS2R R14, SRZ ;  /* 0x00000000000e7805 */ /* 0x000fe2000001ff00 */
[----:B------:R-:W3:Y:S01]  /*00a0*/  LDC.64 R22, c[0x0][0x210] ;  /* 0x00008400ff167b82 */ /* 0x000ee20000000a00 */
[----:B-1----:R-:W-:-:S05]  /*00b0*/  IMAD.SHL.U32 R0, R0, 0x2, RZ ;  /* 0x0000000200007824 */ /* 0x002fca00078e00ff */
[----:B------:R-:W-:-:S05]  /*00c0*/  LOP3.LUT R0, R0, 0xfe, RZ, 0xc0, !PT ;  /* 0x000000fe00007812 */ /* 0x000fca00078ec0ff */
[----:B--2---:R-:W-:-:S05]  /*00d0*/  IMAD R0, R3, 0x100, R0 ;  /* 0x0000010003007824 */ /* 0x004fca00078e0200 */
[----:B------:R-:W-:-:S04]  /*00e0*/  SHF.R.S32.HI R3, RZ, 0x1f, R0 ;  /* 0x0000001fff037819 */ /* 0x000fc80000011400 */
[CC--:B------:R-:W-:Y:S02]  /*00f0*/  LEA.HI R2, R3.reuse, R0.reuse, RZ, 0x6 ;  /* 0x0000000003027211 */ /* 0x0c0fe400078f30ff */
[----:B------:R-:W-:Y:S02]  /*0100*/  LEA.HI R20, R3, R0, RZ, 0xd ;  /* 0x0000000003147211 */ /* 0x000fe400078f68ff */
[----:B------:R-:W-:Y:S02]  /*0110*/  SHF.R.S32.HI R24, RZ, 0x6, R2 ;  /* 0x00000006ff187819 */ /* 0x000fe40000011402 */
[----:B------:R-:W-:Y:S02]  /*0120*/  LOP3.LUT R5, R2, 0xffffffc0, RZ, 0xc0, !PT ;  /* 0xffffffc002057812 */ /* 0x000fe400078ec0ff */
[----:B------:R-:W-:Y:S02]  /*0130*/  LEA.HI R3, R24, R24, RZ, 0x7 ;  /* 0x0000001818037211 */ /* 0x000fe400078f38ff */
[----:B------:R-:W-:Y:S01]  /*0140*/  SHF.R.S32.HI R25, RZ, 0xd, R20 ;  /* 0x0000000dff197819 */ /* 0x000fe20000011414 */
[----:B------:R-:W-:Y:S01]  /*0150*/  IMAD.IADD R2, R0, 0x1, -R5 ;  /* 0x0000000100027824 */ /* 0x000fe200078e0a05 */
[----:B------:R-:W-:-:S05]  /*0160*/  LOP3.LUT R3, R3, 0xffffff80, RZ, 0xc0, !PT ;  /* 0xffffff8003037812 */ /* 0x000fca00078ec0ff */
[----:B------:R-:W-:Y:S02]  /*0170*/  IMAD.IADD R24, R24, 0x1, -R3 ;  /* 0x0000000118187824 */ /* 0x000fe400078e0a03 */
[----:B------:R-:W-:Y:S02]  /*0180*/  IMAD R3, R25, 0x640, R2 ;  /* 0x0000064019037824 */ /* 0x000fe400078e0202 */
[----:B------:R-:W-:-:S03]  /*0190*/  IMAD.SHL.U32 R2, R24, 0x40, RZ ;  /* 0x0000004018027824 */ /* 0x000fc600078e00ff */
[----:B------:R-:W-:Y:S02]  /*01a0*/  SHF.R.S32.HI R5, RZ, 0x1f, R3 ;  /* 0x0000001fff057819 */ /* 0x000fe40000011403 */
[----:B------:R-:W-:-:S04]  /*01b0*/  IADD3 R3, P0, R2, R3, RZ ;  /* 0x0000000302037210 */ /* 0x000fc80007f1e0ff */
[----:B------:R-:W-:Y:S01]  /*01c0*/  LEA.HI.X.SX32 R4, R2, R5, 0x1, P0 ;  /* 0x0000000502047211 */ /* 0x000fe200000f0eff */
[C---:B------:R-:W-:Y:S02]  /*01d0*/  IMAD.SHL.U32 R26, R3.reuse, 0x4, RZ ;  /* 0x00000004031a7824 */ /* 0x040fe400078e00ff */
[C---:B------:R-:W-:Y:S01]  /*01e0*/  VIADD R5, R24.reuse, 0xffffffb2 ;  /* 0xffffffb218057836 */ /* 0x040fe20000000000 */
[----:B------:R-:W-:Y:S01]  /*01f0*/  SHF.L.U64.HI R4, R3, 0x2, R4 ;  /* 0x0000000203047819 */ /* 0x000fe20000010204 */
[----:B------:R-:W-:Y:S01]  /*0200*/  VIADD R3, R24, 0xffffffcb ;  /* 0xffffffcb18037836 */ /* 0x000fe20000000000 */
[----:B------:R-:W-:Y:S02]  /*0210*/  IADD3 R2, P1, R26, UR4, RZ ;  /* 0x000000041a027c10 */ /* 0x000fe4000ff3e0ff */
[----:B------:R-:W-:Y:S02]  /*0220*/  ISETP.GE.U32.AND P2, PT, R5, 0x19, PT ;  /* 0x000000190500780c */ /* 0x000fe40003f46070 */
[----:B------:R-:W-:-:S02]  /*0230*/  ISETP.GE.U32.AND P0, PT, R3, 0x19, PT ;  /* 0x000000190300780c */ /* 0x000fc40003f06070 */
[----:B------:R-:W-:Y:S01]  /*0240*/  IADD3.X R3, R4, UR5, RZ, P1, !PT ;  /* 0x0000000504037c10 */ /* 0x000fe20008ffe4ff */
[----:B------:R-:W-:Y:S01]  /*0250*/  ULDC.64 UR4, c[0x0][0x220] ;  /* 0x0000880000047ab9 */ /* 0x000fe20000000a00 */
[----:B------:R-:W-:Y:S02]  /*0260*/  IADD3 R28, P3, R26, UR6, RZ ;  /* 0x000000061a1c7c10 */ /* 0x000fe4000ff7e0ff */
[----:B------:R-:W-:Y:S02]  /*0270*/  IADD3 R18, P1, R26, UR4, RZ ;  /* 0x000000041a127c10 */ /* 0x000fe4000ff3e0ff */
[----:B------:R-:W-:Y:S02]  /*0280*/  IADD3 R26, P4, R26, UR8, RZ ;  /* 0x000000081a1a7c10 */ /* 0x000fe4000ff9e0ff */
[----:B------:R-:W-:Y:S01]  /*0290*/  IADD3.X R19, R4, UR5, RZ, P1, !PT ;  /* 0x0000000504137c10 */ /* 0x000fe20008ffe4ff */
[----:B------:R-:W-:Y:S01]  /*02a0*/  ULDC.64 UR4, c[0x0][0x208] ;  /* 0x0000820000047ab9 */ /* 0x000fe20000000a00 */
[----:B------:R-:W-:Y:S01]  /*02b0*/  ISETP.GT.AND P1, PT, R24, 0x66, PT ;  /* 0x000000661800780c */ /* 0x000fe20003f24270 */
[----:B------:R-:W2:Y:S01]  /*02c0*/  @!P2 LDG.E.64 R10, desc[UR4][R2.64+-0x4e00] ;  /* 0xffb20004020aa981 */ /* 0x000ea2000c1e1b00 */
[----:B------:R-:W-:-:S02]  /*02d0*/  IADD3.X R29, R4, UR7, RZ, P3, !PT ;  /* 0x00000007041d7c10 */ /* 0x000fc40009ffe4ff */
[----:B------:R-:W-:Y:S02]  /*02e0*/  IADD3.X R27, R4, UR9, RZ, P4, !PT ;  /* 0x00000009041b7c10 */ /* 0x000fe4000a7fe4ff */
[----:B------:R-:W-:Y:S01]  /*02f0*/  CS2R R4, SRZ ;  /* 0x0000000000047805 */ /* 0x000fe2000001ff00 */
[----:B------:R-:W4:Y:S01]  /*0300*/  @!P2 LDG.E.64 R6, desc[UR4][R18.64+-0x4e00] ;  /* 0xffb200041206a981 */ /* 0x000f22000c1e1b00 */
[----:B------:R-:W-:Y:S02]  /*0310*/  CS2R R12, SRZ ;  /* 0x00000000000c7805 */ /* 0x000fe4000001ff00 */
[----:B------:R-:W-:Y:S01]  /*0320*/  CS2R R16, SRZ ;  /* 0x0000000000107805 */ /* 0x000fe2000001ff00 */
[----:B------:R-:W5:Y:S04]  /*0330*/  @!P2 LDG.E.64 R14, desc[UR4][R28.64+-0x4e00] ;  /* 0xffb200041c0ea981 */ /* 0x000f68000c1e1b00 */
[----:B------:R-:W5:Y:S04]  /*0340*/  @!P0 LDG.E.64 R4, desc[UR4][R18.64+-0x3500] ;  /* 0xffcb000412048981 */ /* 0x000f68000c1e1b00 */
[----:B------:R1:W5:Y:S01]  /*0350*/  @P1 LDG.E.64 R8, desc[UR4][R18.64+-0x6700] ;  /* 0xff99000412081981 */ /* 0x000362000c1e1b00 */
[----:B------:R-:W-:-:S03]  /*0360*/  LOP3.LUT R21, R20, 0xffffe000, RZ, 0xc0, !PT ;  /* 0xffffe00014157812 */ /* 0x000fc600078ec0ff */
[----:B------:R-:W5:Y:S04]  /*0370*/  @P1 LDG.E.64 R12, desc[UR4][R2.64+-0x6700] ;  /* 0xff990004020c1981 */ /* 0x000f68000c1e1b00 */
[----:B------:R-:W5:Y:S01]  /*0380*/  @P1 LDG.E.64 R16, desc[UR4][R28.64+-0x6700] ;  /* 0xff9900041c101981 */ /* 0x000f62000c1e1b00 */
[----:B-1----:R-:W-:-:S06]  /*0390*/  CS2R R18, SRZ ;  /* 0x0000000000127805 */ /* 0x002fcc000001ff00 */
[----:B------:R1:W5:Y:S02]  /*03a0*/  @P1 LDG.E.64 R18, desc[UR4][R26.64+-0x6700] ;  /* 0xff9900041a121981 */ /* 0x000364000c1e1b00 */
[----:B-1----:R-:W-:-:S05]  /*03b0*/  VIADD R26, R24, 0xffffffe4 ;  /* 0xffffffe4181a7836 */ /* 0x002fca0000000000 */
[----:B------:R-:W-:Y:S01]  /*03c0*/  ISETP.GE.U32.AND P4, PT, R26, 0x19, PT ;  /* 0x000000191a00780c */ /* 0x000fe20003f86070 */
[----:B------:R-:W-:Y:S01]  /*03d0*/  IMAD.IADD R26, R0, 0x1, -R21 ;  /* 0x00000001001a7824 */ /* 0x000fe200078e0a15 */
[----:B------:R-:W-:Y:S02]  /*03e0*/  CS2R R20, SRZ ;  /* 0x0000000000147805 */ /* 0x000fe4000001ff00 */
[----:B------:R-:W-:Y:S01]  /*03f0*/  ISETP.GE.AND P3, PT, R24, 0x1c, PT ;  /* 0x0000001c1800780c */ /* 0x000fe20003f66270 */
[----:B------:R-:W-:-:S03]  /*0400*/  IMAD R29, R25, 0x700, R26 ;  /* 0x00000700191d7824 */ /* 0x000fc600078e021a */
[----:B------:R-:W5:Y:S01]  /*0410*/  @!P0 LDG.E.64 R20, desc[UR4][R2.64+-0x3500] ;  /* 0xffcb000402148981 */ /* 0x000f62000c1e1b00 */
[----:B------:R-:W-:Y:S01]  /*0420*/  CS2R R24, SRZ ;  /* 0x0000000000187805 */ /* 0x000fe2000001ff00 */
[----:B---3--:R-:W-:Y:S01]  /*0430*/  IMAD.WIDE R26, R29, 0x4, R22 ;  /* 0x000000041d1a7825 */ /* 0x008fe200078e0216 */
[----:B------:R-:W-:-:S04]  /*0440*/  CS2R R22, SRZ ;  /* 0x0000000000167805 */ /* 0x000fc8000001ff00 */
[----:B------:R5:W3:Y:S04]  /*0450*/  @!P4 LDG.E.64 R24, desc[UR4][R2.64+-0x1c00] ;  /* 0xffe400040218c981 */ /* 0x000ae8000c1e1b00 */
[----:B------:R-:W3:Y:S01]  /*0460*/  @!P3 LDG.E.64 R22, desc[UR4][R26.64] ;  /* 0x000000041a16b981 */ /* 0x000ee2000c1e1b00 */
[----:B--2---:R-:W-:Y:S02]  /*0470*/  SEL R29, R10, RZ, !P2 ;  /* 0x000000ff0a1d7207 */ /* 0x004fe40005000000 */
[----:B------:R-:W-:Y:S02]  /*0480*/  SEL R10, R11, RZ, !P2 ;  /* 0x000000ff0b0a7207 */ /* 0x000fe40005000000 */
[----:B----4-:R-:W-:Y:S02]  /*0490*/  SEL R6, R6, RZ, !P2 ;  /* 0x000000ff06067207 */ /* 0x010fe40005000000 */
[----:B------:R-:W-:-:S02]  /*04a0*/  SEL R7, R7, RZ, !P2 ;  /* 0x000000ff07077207 */ /* 0x000fc40005000000 */
[----:B0----5:R-:W-:Y:S01]  /*04b0*/  SEL R3, R14, RZ, !P2 ;  /* 0x000000ff0e037207 */ /* 0x021fe20005000000 */
[----:B------:R-:W-:Y:S01]  /*04c0*/  FADD R6, R29, R6 ;  /* 0x000000061d067221 */ /* 0x000fe20000000000 */
[----:B------:R-:W-:Y:S01]  /*04d0*/  SEL R2, R15, RZ, !P2 ;  /* 0x000000ff0f027207 */ /* 0x000fe20005000000 */
[----:B------:R-:W-:Y:S02]  /*04e0*/  FADD R7, R10, R7 ;  /* 0x000000070a077221 */ /* 0x000fe40000000000 */
[----:B------:R-:W-:Y:S02]  /*04f0*/  FADD R6, R6, R3 ;  /* 0x0000000306067221 */ /* 0x000fe40000000000 */
[----:B------:R-:W-:Y:S01]  /*0500*/  FADD R7, R7, R2 ;  /* 0x0000000207077221 */ /* 0x000fe20000000000 */
[----:B------:R-:W-:Y:S01]  /*0510*/  SEL R8, R8, RZ, P1 ;  /* 0x000000ff08087207 */ /* 0x000fe20000800000 */
[----:B------:R-:W0:Y:S01]  /*0520*/  LDC.64 R2, c[0x0][0x238] ;  /* 0x00008e00ff027b82 */ /* 0x000e220000000a00 */
[----:B------:R-:W-:-:S02]  /*0530*/  SEL R9, R9, RZ, P1 ;  /* 0x000000ff09097207 */ /* 0x000fc40000800000 */
[----:B------:R-:W-:Y:S02]  /*0540*/  SEL R11, R12, RZ, P1 ;  /* 0x000000ff0c0b7207 */ /* 0x000fe40000800000 */
[----:B------:R-:W-:Y:S02]  /*0550*/  SEL R10, R13, RZ, P1 ;  /* 0x000000ff0d0a7207 */ /* 0x000fe40000800000 */
[----:B------:R-:W-:Y:S01]  /*0560*/  SEL R16, R16, RZ, P1 ;  /* 0x000000ff10107207 */ /* 0x000fe20000800000 */
[----:B------:R-:W-:Y:S01]  /*0570*/  FADD R11, R11, R8 ;  /* 0x000000080b0b7221 */ /* 0x000fe20000000000 */
[----:B------:R-:W-:Y:S01]  /*0580*/  SEL R17, R17, RZ, P1 ;  /* 0x000000ff11117207 */ /* 0x000fe20000800000 */
[----:B------:R-:W-:Y:S02]  /*0590*/  FADD R10, R10, R9 ;  /* 0x000000090a0a7221 */ /* 0x000fe40000000000 */
[----:B------:R-:W-:Y:S02]  /*05a0*/  FADD R11, R11, R16 ;  /* 0x000000100b0b7221 */ /* 0x000fe40000000000 */
[----:B------:R-:W-:Y:S01]  /*05b0*/  FADD R10, R10, R17 ;  /* 0x000000110a0a7221 */ /* 0x000fe20000000000 */
[----:B------:R-:W-:-:S02]  /*05c0*/  SEL R18, R18, RZ, P1 ;  /* 0x000000ff12127207 */ /* 0x000fc40000800000 */
[----:B------:R-:W-:Y:S02]  /*05d0*/  SEL R19, R19, RZ, P1 ;  /* 0x000000ff13137207 */ /* 0x000fe40000800000 */
[----:B------:R-:W-:Y:S01]  /*05e0*/  SEL R4, R4, RZ, !P0 ;  /* 0x000000ff04047207 */ /* 0x000fe20004000000 */
[----:B------:R-:W-:Y:S01]  /*05f0*/  FADD R18, R11, R18 ;  /* 0x000000120b127221 */ /* 0x000fe20000000000 */
[----:B------:R-:W-:Y:S01]  /*0600*/  SEL R5, R5, RZ, !P0 ;  /* 0x000000ff05057207 */ /* 0x000fe20004000000 */
[----:B------:R-:W-:-:S03]  /*0610*/  FADD R19, R10, R19 ;  /* 0x000000130a137221 */ /* 0x000fc60000000000 */
[----:B------:R-:W-:Y:S02]  /*0620*/  @P2 FSEL R6, R18, RZ, P1 ;  /* 0x000000ff12062208 */ /* 0x000fe40000800000 */
[----:B------:R-:W-:Y:S02]  /*0630*/  @P2 FSEL R7, R19, RZ, P1 ;  /* 0x000000ff13072208 */ /* 0x000fe40000800000 */
[----:B------:R-:W-:Y:S02]  /*0640*/  SEL R9, R20, RZ, !P0 ;  /* 0x000000ff14097207 */ /* 0x000fe40004000000 */
[----:B------:R-:W-:-:S03]  /*0650*/  SEL R8, R21, RZ, !P0 ;  /* 0x000000ff15087207 */ /* 0x000fc60004000000 */
[----:B------:R-:W-:Y:S02]  /*0660*/  FADD R9, R9, R4 ;  /* 0x0000000409097221 */ /* 0x000fe40000000000 */
[----:B------:R-:W-:Y:S01]  /*0670*/  FADD R8, R8, R5 ;  /* 0x0000000508087221 */ /* 0x000fe20000000000 */
[----:B---3--:R-:W-:Y:S02]  /*0680*/  SEL R24, R24, RZ, !P4 ;  /* 0x000000ff18187207 */ /* 0x008fe40006000000 */
[----:B------:R-:W-:Y:S02]  /*0690*/  SEL R25, R25, RZ, !P4 ;  /* 0x000000ff19197207 */ /* 0x000fe40006000000 */
[----:B------:R-:W-:Y:S02]  /*06a0*/  @P4 FSEL R24, R9, R6, !P0 ;  /* 0x0000000609184208 */ /* 0x000fe40004000000 */
[----:B------:R-:W-:Y:S02]  /*06b0*/  @P4 FSEL R25, R8, R7, !P0 ;  /* 0x0000000708194208 */ /* 0x000fe40004000000 */
[----:B------:R-:W-:-:S02]  /*06c0*/  SEL R5, R22, RZ, !P3 ;  /* 0x000000ff16057207 */ /* 0x000fc40005800000 */
[----:B------:R-:W-:Y:S01]  /*06d0*/  SEL R4, R23, RZ, !P3 ;  /* 0x000000ff17047207 */ /* 0x000fe20005800000 */
[----:B0-----:R-:W-:Y:S01]  /*06e0*/  IMAD.WIDE R2, R0, 0x4, R2 ;  /* 0x0000000400027825 */ /* 0x001fe200078e0202 */
[----:B------:R-:W-:Y:S02]  /*06f0*/  SEL R24, R5, R24, !P3 ;  /* 0x0000001805187207 */ /* 0x000fe40005800000 */
[----:B------:R-:W-:-:S05]  /*0700*/  SEL R25, R4, R25, !P3 ;  /* 0x0000001904197207 */ /* 0x000fca0005800000 */
[----:B------:R-:W-:Y:S01]  /*0710*/  STG.E.64 desc[UR4][R2.64], R24 ;  /* 0x0000001802007986 */ /* 0x000fe2000c101b04 */
[----:B------:R-:W-:Y:S05]  /*0720*/  EXIT ;  /* 0x000000000000794d */ /* 0x000fea0003800000 */
.L_x_0:
[----:B------:R-:W-:-:S00]  /*0730*/  BRA `(.L_x_0) ;  /* 0xfffffffc00fc7947 */ /* 0x000fc0000383ffff */
[----:B------:R-:W-:-:S00]  /*0740*/  NOP ;  /* 0x0000000000007918 */ /* 0x000fc00000000000 */
        /* <DEDUP_REMOVED lines=11> */
.L_x_1:


//--------------------- .nv.constant0.triton_poi_fused_cat_10 --------------------------
	.section	.nv.constant0.triton_poi_fused_cat_10,"a",@progbits
	.sectionflags	@""
	.align	4
.nv.constant0.triton_poi_fused_cat_10:
	.zero		580
